	.headerflags	@"EF_CUDA_TEXMODE_UNIFIED EF_CUDA_64BIT_ADDRESS EF_CUDA_ACCELERATORS EF_CUDA_SM90 EF_CUDA_VIRTUAL_SM(EF_CUDA_SM90)"
	.elftype	@"ET_EXEC"


//--------------------- .nv.info                  --------------------------
	.section	.nv.info,"",@"SHT_CUDA_INFO"
	.align	4


	//----- nvinfo : EIATTR_REGCOUNT
	.align		4
        /*0000*/ 	.byte	0x04, 0x2f
        /*0002*/ 	.short	(.L_3 - .L_2)
	.align		4
.L_2:
        /*0004*/ 	.word	index@(triton_poi_fused__native_batch_norm_legit_no_training_hardtanh_13)
        /*0008*/ 	.word	0x00000017


	//----- nvinfo : EIATTR_MIN_STACK_SIZE
	.align		4
.L_3:
        /*000c*/ 	.byte	0x04, 0x12
        /*000e*/ 	.short	(.L_5 - .L_4)
	.align		4
.L_4:
        /*0010*/ 	.word	index@(triton_poi_fused__native_batch_norm_legit_no_training_hardtanh_13)
        /*0014*/ 	.word	0x00000000


	//----- nvinfo : EIATTR_FRAME_SIZE
	.align		4
.L_5:
        /*0018*/ 	.byte	0x04, 0x11
        /*001a*/ 	.short	(.L_7 - .L_6)
	.align		4
.L_6:
        /*001c*/ 	.word	index@(triton_poi_fused__native_batch_norm_legit_no_training_hardtanh_13)
        /*0020*/ 	.word	0x00000000


	//----- nvinfo : EIATTR_MIN_STACK_SIZE
	.align		4
.L_7:
        /*0024*/ 	.byte	0x04, 0x12
        /*0026*/ 	.short	(.L_9 - .L_8)
	.align		4
.L_8:
        /*0028*/ 	.word	index@(triton_poi_fused__native_batch_norm_legit_no_training_hardtanh_13)
        /*002c*/ 	.word	0x00000000
.L_9:


//--------------------- .nv.info.triton_poi_fused__native_batch_norm_legit_no_training_hardtanh_13 --------------------------
	.section	.nv.info.triton_poi_fused__native_batch_norm_legit_no_training_hardtanh_13,"",@"SHT_CUDA_INFO"
	.sectionflags	@""
	.align	4


	//----- nvinfo : EIATTR_CUDA_API_VERSION
	.align		4
        /*0000*/ 	.byte	0x04, 0x37
        /*0002*/ 	.short	(.L_11 - .L_10)
.L_10:
        /*0004*/ 	.word	0x0000007c


	//----- nvinfo : EIATTR_KPARAM_INFO
	.align		4
.L_11:
        /*0008*/ 	.byte	0x04, 0x17
        /*000a*/ 	.short	(.L_13 - .L_12)
.L_12:
        /*000c*/ 	.word	0x00000000
        /*0010*/ 	.short	0x0006
        /*0012*/ 	.short	0x0030
        /*0014*/ 	.byte	0x00, 0xf0, 0x11, 0x00


	//----- nvinfo : EIATTR_KPARAM_INFO
	.align		4
.L_13:
        /*0018*/ 	.byte	0x04, 0x17
        /*001a*/ 	.short	(.L_15 - .L_14)
.L_14:
        /*001c*/ 	.word	0x00000000
        /*0020*/ 	.short	0x0005
        /*0022*/ 	.short	0x0028
        /*0024*/ 	.byte	0x00, 0xf4, 0x21, 0x00


	//----- nvinfo : EIATTR_KPARAM_INFO
	.align		4
.L_15:
        /*0028*/ 	.byte	0x04, 0x17
        /*002a*/ 	.short	(.L_17 - .L_16)
.L_16:
        /*002c*/ 	.word	0x00000000
        /*0030*/ 	.short	0x0004
        /*0032*/ 	.short	0x0020
        /*0034*/ 	.byte	0x00, 0xf4, 0x21, 0x00


	//----- nvinfo : EIATTR_KPARAM_INFO
	.align		4
.L_17:
        /*0038*/ 	.byte	0x04, 0x17
        /*003a*/ 	.short	(.L_19 - .L_18)
.L_18:
        /*003c*/ 	.word	0x00000000
        /*0040*/ 	.short	0x0003
        /*0042*/ 	.short	0x0018
        /*0044*/ 	.byte	0x00, 0xf4, 0x21, 0x00


	//----- nvinfo : EIATTR_KPARAM_INFO
	.align		4
.L_19:
        /*0048*/ 	.byte	0x04, 0x17
        /*004a*/ 	.short	(.L_21 - .L_20)
.L_20:
        /*004c*/ 	.word	0x00000000
        /*0050*/ 	.short	0x0002
        /*0052*/ 	.short	0x0010
        /*0054*/ 	.byte	0x00, 0xf4, 0x21, 0x00


	//----- nvinfo : EIATTR_KPARAM_INFO
	.align		4
.L_21:
        /*0058*/ 	.byte	0x04, 0x17
        /*005a*/ 	.short	(.L_23 - .L_22)
.L_22:
        /*005c*/ 	.word	0x00000000
        /*0060*/ 	.short	0x0001
        /*0062*/ 	.short	0x0008
        /*0064*/ 	.byte	0x00, 0xf4, 0x21, 0x00


	//----- nvinfo : EIATTR_KPARAM_INFO
	.align		4
.L_23:
        /*0068*/ 	.byte	0x04, 0x17
        /*006a*/ 	.short	(.L_25 - .L_24)
.L_24:
        /*006c*/ 	.word	0x00000000
        /*0070*/ 	.short	0x0000
        /*0072*/ 	.short	0x0000
        /*0074*/ 	.byte	0x00, 0xf4, 0x21, 0x00


	//----- nvinfo : EIATTR_SPARSE_MMA_MASK
	.align		4
.L_25:
        /*0078*/ 	.byte	0x03, 0x50
        /*007a*/ 	.short	0x0000


	//----- nvinfo : EIATTR_MAXREG_COUNT
	.align		4
        /*007c*/ 	.byte	0x03, 0x1b
        /*007e*/ 	.short	0x00ff


	//----- nvinfo : EIATTR_EXIT_INSTR_OFFSETS
	.align		4
        /*0080*/ 	.byte	0x04, 0x1c
        /*0082*/ 	.short	(.L_27 - .L_26)


	//   ....[0]....
.L_26:
        /*0084*/ 	.word	0x00000470


	//   ....[1]....
        /*0088*/ 	.word	0x00000490


	//----- nvinfo : EIATTR_REQNTID
	.align		4
.L_27:
        /*008c*/ 	.byte	0x04, 0x10
        /*008e*/ 	.short	(.L_29 - .L_28)
.L_28:
        /*0090*/ 	.word	0x00000080
        /*0094*/ 	.word	0x00000001
        /*0098*/ 	.word	0x00000001


	//----- nvinfo : EIATTR_CBANK_PARAM_SIZE
	.align		4
.L_29:
        /*009c*/ 	.byte	0x03, 0x19
        /*009e*/ 	.short	0x0034


	//----- nvinfo : EIATTR_PARAM_CBANK
	.align		4
        /*00a0*/ 	.byte	0x04, 0x0a
        /*00a2*/ 	.short	(.L_31 - .L_30)
	.align		4
.L_30:
        /*00a4*/ 	.word	index@(.nv.constant0.triton_poi_fused__native_batch_norm_legit_no_training_hardtanh_13)
        /*00a8*/ 	.short	0x0210
        /*00aa*/ 	.short	0x0034


	//----- nvinfo : EIATTR_SW_WAR
	.align		4
.L_31:
        /*00ac*/ 	.byte	0x04, 0x36
        /*00ae*/ 	.short	(.L_33 - .L_32)
.L_32:
        /*00b0*/ 	.word	0x00000008
.L_33:


//--------------------- .nv.callgraph             --------------------------
	.section	.nv.callgraph,"",@"SHT_CUDA_CALLGRAPH"
	.align	4
	.sectionentsize	8
	.align		4
        /*0000*/ 	.word	0x00000000
	.align		4
        /*0004*/ 	.word	0xffffffff
	.align		4
        /*0008*/ 	.word	0x00000000
	.align		4
        /*000c*/ 	.word	0xfffffffe
	.align		4
        /*0010*/ 	.word	0x00000000
	.align		4
        /*0014*/ 	.word	0xfffffffd
	.align		4
        /*0018*/ 	.word	0x00000000
	.align		4
        /*001c*/ 	.word	0xfffffffc


//--------------------- .nv.constant4             --------------------------
	.section	.nv.constant4,"a",@progbits
	.align	8
	.align		8
.nv.constant4:
        /*0000*/ 	.dword	_$_str
	.align		8
        /*0008*/ 	.dword	_$_str_$_2


//--------------------- .text.triton_poi_fused__native_batch_norm_legit_no_training_hardtanh_13 --------------------------
	.section	.text.triton_poi_fused__native_batch_norm_legit_no_training_hardtanh_13,"ax",@progbits
	.align	128
        .global         triton_poi_fused__native_batch_norm_legit_no_training_hardtanh_13
        .type           triton_poi_fused__native_batch_norm_legit_no_training_hardtanh_13,@function
        .size           triton_poi_fused__native_batch_norm_legit_no_training_hardtanh_13,(.L_x_1 - triton_poi_fused__native_batch_norm_legit_no_training_hardtanh_13)
        .other          triton_poi_fused__native_batch_norm_legit_no_training_hardtanh_13,@"STO_CUDA_ENTRY STV_DEFAULT"
triton_poi_fused__native_batch_norm_legit_no_training_hardtanh_13:
.text.triton_poi_fused__native_batch_norm_legit_no_training_hardtanh_13:
[----:B------:R-:W0:Y:S01]  /*0000*/  LDC R1, c[0x0][0x28] ;  /* 0x00000a00ff017b82 */ /* 0x000e220000000800 */
[----:B------:R-:W1:Y:S07]  /*0010*/  S2R R0, SR_TID.X ;  /* 0x0000000000007919 */ /* 0x000e6e0000002100 */
[----:B------:R-:W2:Y:S01]  /*0020*/  LDC.64 R8, c[0x0][0x220] ;  /* 0x00008800ff087b82 */ /* 0x000ea20000000a00 */
[----:B------:R-:W-:Y:S01]  /*0030*/  ULDC.64 UR4, c[0x0][0x208] ;  /* 0x0000820000047ab9 */ /* 0x000fe20000000a00 */
[----:B------:R-:W3:Y:S06]  /*0040*/  S2R R3, SR_CTAID.X ;  /* 0x0000000000037919 */ /* 0x000eec0000002500 */
[----:B------:R-:W4:Y:S08]  /*0050*/  LDC.64 R14, c[0x0][0x218] ;  /* 0x00008600ff0e7b82 */ /* 0x000f300000000a00 */
[----:B------:R-:W5:Y:S08]  /*0060*/  LDC.64 R12, c[0x0][0x210] ;  /* 0x00008400ff0c7b82 */ /* 0x000f700000000a00 */
[----:B------:R-:W5:Y:S01]  /*0070*/  LDC.64 R16, c[0x0][0x228] ;  /* 0x00008a00ff107b82 */ /* 0x000f620000000a00 */
[----:B-1----:R-:W-:-:S07]  /*0080*/  IMAD.SHL.U32 R0, R0, 0x2, RZ ;  /* 0x0000000200007824 */ /* 0x002fce00078e00ff */
[----:B------:R-:W1:Y:S01]  /*0090*/  LDC.64 R18, c[0x0][0x230] ;  /* 0x00008c00ff127b82 */ /* 0x000e620000000a00 */
[----:B------:R-:W-:-:S04]  /*00a0*/  LOP3.LUT R0, R0, 0xfe, RZ, 0xc0, !PT ;  /* 0x000000fe00007812 */ /* 0x000fc800078ec0ff */
[----:B---3--:R-:W-:-:S04]  /*00b0*/  LEA R0, R3, R0, 0x8 ;  /* 0x0000000003007211 */ /* 0x008fc800078e40ff */
[C---:B------:R-:W-:Y:S01]  /*00c0*/  ISETP.GE.AND P0, PT, R0.reuse, 0x1800, PT ;  /* 0x000018000000780c */ /* 0x040fe20003f06270 */
[----:B------:R-:W-:-:S05]  /*00d0*/  IMAD.HI R2, R0, 0x2aaaaaab, RZ ;  /* 0x2aaaaaab00027827 */ /* 0x000fca00078e02ff */
[----:B------:R-:W-:-:S04]  /*00e0*/  SHF.R.U32.HI R3, RZ, 0x1f, R2 ;  /* 0x0000001fff037819 */ /* 0x000fc80000011602 */
[----:B------:R-:W-:-:S05]  /*00f0*/  LEA.HI R3, R2, R3, RZ, 0x18 ;  /* 0x0000000302037211 */ /* 0x000fca00078fc0ff */
[----:B------:R-:W-:Y:S01]  /*0100*/  IMAD R11, R3, -0x600, R0 ;  /* 0xfffffa00030b7824 */ /* 0x000fe200078e0200 */
[----:B------:R-:W-:-:S03]  /*0110*/  CS2R R2, SRZ ;  /* 0x0000000000027805 */ /* 0x000fc6000001ff00 */
[----:B--2---:R-:W-:-:S05]  /*0120*/  IMAD.WIDE R8, R11, 0x4, R8 ;  /* 0x000000040b087825 */ /* 0x004fca00078e0208 */
[----:B------:R2:W3:Y:S01]  /*0130*/  @!P0 LDG.E.EL.64 R2, desc[UR4][R8.64] ;  /* 0x0000000408028981 */ /* 0x0004e2000c2e1b00 */
[----:B------:R-:W-:Y:S02]  /*0140*/  CS2R R4, SRZ ;  /* 0x0000000000047805 */ /* 0x000fe4000001ff00 */
[----:B------:R-:W-:Y:S01]  /*0150*/  CS2R R6, SRZ ;  /* 0x0000000000067805 */ /* 0x000fe2000001ff00 */
[----:B----4-:R-:W-:-:S04]  /*0160*/  IMAD.WIDE R14, R11, 0x4, R14 ;  /* 0x000000040b0e7825 */ /* 0x010fc800078e020e */
[----:B-----5:R-:W-:Y:S01]  /*0170*/  IMAD.WIDE R12, R0, 0x4, R12 ;  /* 0x00000004000c7825 */ /* 0x020fe200078e020c */
[----:B------:R-:W4:Y:S01]  /*0180*/  @!P0 LDG.E.EL.64 R4, desc[UR4][R14.64] ;  /* 0x000000040e048981 */ /* 0x000f22000c2e1b00 */
[----:B--2---:R-:W-:Y:S02]  /*0190*/  CS2R R8, SRZ ;  /* 0x0000000000087805 */ /* 0x004fe4000001ff00 */
[C---:B0-----:R-:W-:Y:S01]  /*01a0*/  IMAD.WIDE R16, R11.reuse, 0x4, R16 ;  /* 0x000000040b107825 */ /* 0x041fe200078e0210 */
[----:B------:R0:W4:Y:S03]  /*01b0*/  @!P0 LDG.E.64 R6, desc[UR4][R12.64] ;  /* 0x000000040c068981 */ /* 0x000126000c1e1b00 */
[----:B-1----:R-:W-:Y:S01]  /*01c0*/  IMAD.WIDE R18, R11, 0x4, R18 ;  /* 0x000000040b127825 */ /* 0x002fe200078e0212 */
[----:B------:R-:W-:-:S04]  /*01d0*/  CS2R R10, SRZ ;  /* 0x00000000000a7805 */ /* 0x000fc8000001ff00 */
[----:B------:R-:W2:Y:S04]  /*01e0*/  @!P0 LDG.E.EL.64 R8, desc[UR4][R18.64] ;  /* 0x0000000412088981 */ /* 0x000ea8000c2e1b00 */
[----:B------:R-:W2:Y:S01]  /*01f0*/  @!P0 LDG.E.EL.64 R10, desc[UR4][R16.64] ;  /* 0x00000004100a8981 */ /* 0x000ea2000c2e1b00 */
[----:B0-----:R-:W-:Y:S02]  /*0200*/  IMAD.MOV.U32 R13, RZ, RZ, 0x3e800000 ;  /* 0x3e800000ff0d7424 */ /* 0x001fe400078e00ff */
[----:B---3--:R-:W-:Y:S01]  /*0210*/  FADD R2, R2, 9.9999997473787516356e-06 ;  /* 0x3727c5ac02027421 */ /* 0x008fe20000000000 */
[----:B------:R-:W-:-:S03]  /*0220*/  FADD R3, R3, 9.9999997473787516356e-06 ;  /* 0x3727c5ac03037421 */ /* 0x000fc60000000000 */
[----:B------:R-:W0:Y:S08]  /*0230*/  MUFU.SQRT R20, R2 ;  /* 0x0000000200147308 */ /* 0x000e300000002000 */
[----:B------:R-:W1:Y:S01]  /*0240*/  MUFU.SQRT R14, R3 ;  /* 0x00000003000e7308 */ /* 0x000e620000002000 */
[C---:B0-----:R-:W-:Y:S02]  /*0250*/  FSETP.GT.AND P1, PT, R20.reuse, 8.50705917302346158658e+37, PT ;  /* 0x7e8000001400780b */ /* 0x041fe40003f24000 */
[----:B------:R-:W-:-:S02]  /*0260*/  FSETP.GEU.AND P3, PT, R20, 1.175494350822287508e-38, PT ;  /* 0x008000001400780b */ /* 0x000fc40003f6e000 */
[C---:B-1----:R-:W-:Y:S02]  /*0270*/  FSETP.GT.AND P2, PT, R14.reuse, 8.50705917302346158658e+37, PT ;  /* 0x7e8000000e00780b */ /* 0x042fe40003f44000 */
[----:B------:R-:W-:-:S07]  /*0280*/  FSETP.GEU.AND P4, PT, R14, 1.175494350822287508e-38, PT ;  /* 0x008000000e00780b */ /* 0x000fce0003f8e000 */
[----:B------:R-:W-:-:S04]  /*0290*/  @P1 FMUL R20, R20, 0.25 ;  /* 0x3e80000014141820 */ /* 0x000fc80000400000 */
[----:B------:R-:W-:Y:S01]  /*02a0*/  @!P3 FMUL R20, R20, 16777216 ;  /* 0x4b8000001414b820 */ /* 0x000fe20000400000 */
[----:B------:R-:W-:-:S04]  /*02b0*/  @P2 FMUL R14, R14, 0.25 ;  /* 0x3e8000000e0e2820 */ /* 0x000fc80000400000 */
[----:B------:R-:W-:Y:S01]  /*02c0*/  @!P4 FMUL R14, R14, 16777216 ;  /* 0x4b8000000e0ec820 */ /* 0x000fe20000400000 */
[----:B------:R-:W0:Y:S01]  /*02d0*/  MUFU.RCP R20, R20 ;  /* 0x0000001400147308 */ /* 0x000e220000001000 */
[----:B------:R-:W-:-:S07]  /*02e0*/  FSEL R3, R13, 1, P1 ;  /* 0x3f8000000d037808 */ /* 0x000fce0000800000 */
[----:B------:R-:W1:Y:S01]  /*02f0*/  MUFU.RCP R14, R14 ;  /* 0x0000000e000e7308 */ /* 0x000e620000001000 */
[----:B------:R-:W-:Y:S01]  /*0300*/  FSEL R13, R13, 1, P2 ;  /* 0x3f8000000d0d7808 */ /* 0x000fe20001000000 */
[----:B------:R-:W-:Y:S01]  /*0310*/  @!P3 FMUL R3, R3, 16777216 ;  /* 0x4b8000000303b820 */ /* 0x000fe20000400000 */
[----:B----4-:R-:W-:-:S03]  /*0320*/  FADD R4, -R4, R6 ;  /* 0x0000000604047221 */ /* 0x010fc60000000100 */
[----:B------:R-:W-:Y:S01]  /*0330*/  @!P4 FMUL R13, R13, 16777216 ;  /* 0x4b8000000d0dc820 */ /* 0x000fe20000400000 */
[----:B0-----:R-:W-:Y:S01]  /*0340*/  FMUL R3, R20, R3 ;  /* 0x0000000314037220 */ /* 0x001fe20000400000 */
[----:B------:R-:W-:-:S03]  /*0350*/  FADD R5, -R5, R7 ;  /* 0x0000000705057221 */ /* 0x000fc60000000100 */
[----:B------:R-:W-:Y:S01]  /*0360*/  FMUL R7, R4, R3 ;  /* 0x0000000304077220 */ /* 0x000fe20000400000 */
[----:B-1----:R-:W-:-:S03]  /*0370*/  FMUL R2, R14, R13 ;  /* 0x0000000d0e027220 */ /* 0x002fc60000400000 */
[----:B--2---:R-:W-:Y:S01]  /*0380*/  FFMA R7, R7, R10, R8 ;  /* 0x0000000a07077223 */ /* 0x004fe20000000008 */
[----:B------:R-:W-:Y:S02]  /*0390*/  FMUL R4, R5, R2 ;  /* 0x0000000205047220 */ /* 0x000fe40000400000 */
[----:B------:R-:W0:Y:S02]  /*03a0*/  LDC.64 R2, c[0x0][0x238] ;  /* 0x00008e00ff027b82 */ /* 0x000e240000000a00 */
[----:B------:R-:W-:Y:S01]  /*03b0*/  FFMA R4, R4, R11, R9 ;  /* 0x0000000b04047223 */ /* 0x000fe20000000009 */
[----:B------:R-:W-:-:S04]  /*03c0*/  FSETP.GTU.AND P1, PT, R7, RZ, PT ;  /* 0x000000ff0700720b */ /* 0x000fc80003f2c000 */
[C---:B------:R-:W-:Y:S02]  /*03d0*/  FSETP.GTU.AND P2, PT, R4.reuse, RZ, PT ;  /* 0x000000ff0400720b */ /* 0x040fe40003f4c000 */
[----:B------:R-:W-:Y:S02]  /*03e0*/  FSEL R6, R7, RZ, P1 ;  /* 0x000000ff07067208 */ /* 0x000fe40000800000 */
[----:B------:R-:W-:Y:S02]  /*03f0*/  FSEL R7, R4, RZ, P2 ;  /* 0x000000ff04077208 */ /* 0x000fe40001000000 */
[C---:B------:R-:W-:Y:S02]  /*0400*/  FSETP.GEU.AND P3, PT, R6.reuse, 6, PT ;  /* 0x40c000000600780b */ /* 0x040fe40003f6e000 */
[----:B------:R-:W-:Y:S02]  /*0410*/  FSETP.GEU.AND P4, PT, R7, 6, PT ;  /* 0x40c000000700780b */ /* 0x000fe40003f8e000 */
[----:B------:R-:W-:-:S02]  /*0420*/  FSETP.NAN.AND P1, PT, R6, R6, PT ;  /* 0x000000060600720b */ /* 0x000fc40003f28000 */
[----:B------:R-:W-:Y:S01]  /*0430*/  FSETP.NAN.AND P2, PT, R7, R7, PT ;  /* 0x000000070700720b */ /* 0x000fe20003f48000 */
[----:B0-----:R-:W-:-:S06]  /*0440*/  IMAD.WIDE R2, R0, 0x4, R2 ;  /* 0x0000000400027825 */ /* 0x001fcc00078e0202 */
[----:B------:R-:W-:Y:S02]  /*0450*/  @P3 SEL R6, R6, 0x40c00000, P1 ;  /* 0x40c0000006063807 */ /* 0x000fe40000800000 */
[----:B------:R-:W-:Y:S01]  /*0460*/  @P4 SEL R7, R7, 0x40c00000, P2 ;  /* 0x40c0000007074807 */ /* 0x000fe20001000000 */
[----:B------:R-:W-:Y:S06]  /*0470*/  @P0 EXIT ;  /* 0x000000000000094d */ /* 0x000fec0003800000 */
[----:B------:R-:W-:Y:S01]  /*0480*/  STG.E.64 desc[UR4][R2.64], R6 ;  /* 0x0000000602007986 */ /* 0x000fe2000c101b04 */
[----:B------:R-:W-:Y:S05]  /*0490*/  EXIT ;  /* 0x000000000000794d */ /* 0x000fea0003800000 */
.L_x_0:
[----:B------:R-:W-:-:S00]  /*04a0*/  BRA `(.L_x_0) ;  /* 0xfffffffc00fc7947 */ /* 0x000fc0000383ffff */
[----:B------:R-:W-:-:S00]  /*04b0*/  NOP ;  /* 0x0000000000007918 */ /* 0x000fc00000000000 */
        /* <DEDUP_REMOVED lines=12> */
.L_x_1:


//--------------------- .nv.global.init           --------------------------
	.section	.nv.global.init,"aw",@progbits
.nv.global.init:
	.type		_$_str,@object
	.size		_$_str,(_$_str_$_2 - _$_str)
_$_str:
        /*0000*/ 	.byte	0x5f, 0x5f, 0x43, 0x55, 0x44, 0x41, 0x5f, 0x46, 0x54, 0x5a, 0x00
	.type		_$_str_$_2,@object
	.size		_$_str_$_2,(.L_1 - _$_str_$_2)
_$_str_$_2:
        /*000b*/ 	.byte	0x5f, 0x5f, 0x43, 0x55, 0x44, 0x41, 0x5f, 0x50, 0x52, 0x45, 0x43, 0x5f, 0x53, 0x51, 0x52, 0x54
        /*001b*/ 	.byte	0x00
.L_1:


//--------------------- .nv.constant0.triton_poi_fused__native_batch_norm_legit_no_training_hardtanh_13 --------------------------
	.section	.nv.constant0.triton_poi_fused__native_batch_norm_legit_no_training_hardtanh_13,"a",@progbits
	.sectionflags	@""
	.align	4
.nv.constant0.triton_poi_fused__native_batch_norm_legit_no_training_hardtanh_13:
	.zero		580
